//
// Generated by NVIDIA NVVM Compiler
//
// Compiler Build ID: CL-36424714
// Cuda compilation tools, release 13.0, V13.0.88
// Based on NVVM 20.0.0
//

.version 9.0
.target sm_100
.address_size 64

	// .globl	_Z20fft256_simple_kernelPK6float2PS_i
.const .align 4 .b8 cos_table_256[512];
.const .align 4 .b8 sin_table_256[512];
.extern .shared .align 16 .b8 shmem[];

.visible .entry _Z20fft256_simple_kernelPK6float2PS_i(
	.param .u64 .ptr .align 1 _Z20fft256_simple_kernelPK6float2PS_i_param_0,
	.param .u64 .ptr .align 1 _Z20fft256_simple_kernelPK6float2PS_i_param_1,
	.param .u32 _Z20fft256_simple_kernelPK6float2PS_i_param_2
)
{
	.reg .pred 	%p<10>;
	.reg .b32 	%r<74>;
	.reg .b32 	%f<125>;
	.reg .b64 	%rd<44>;

	ld.param.u64 	%rd1, [_Z20fft256_simple_kernelPK6float2PS_i_param_0];
	ld.param.u64 	%rd2, [_Z20fft256_simple_kernelPK6float2PS_i_param_1];
	ld.param.u32 	%r13, [_Z20fft256_simple_kernelPK6float2PS_i_param_2];
	mov.u32 	%r1, %tid.x;
	mov.u32 	%r2, %tid.y;
	mov.u32 	%r14, %ctaid.x;
	shl.b32 	%r15, %r14, 2;
	add.s32 	%r3, %r15, %r1;
	setp.ge.s32 	%p1, %r3, %r13;
	@%p1 bra 	$L__BB0_18;
	cvta.to.global.u64 	%rd3, %rd1;
	shl.b32 	%r16, %r3, 8;
	add.s32 	%r4, %r16, %r2;
	shr.u32 	%r17, %r2, 4;
	shl.b32 	%r18, %r2, 4;
	and.b32  	%r19, %r18, 16;
	shl.b32 	%r20, %r2, 2;
	and.b32  	%r21, %r20, 8;
	or.b32  	%r22, %r19, %r21;
	and.b32  	%r23, %r2, 4;
	or.b32  	%r24, %r23, %r22;
	shr.u32 	%r25, %r2, 2;
	and.b32  	%r26, %r25, 2;
	or.b32  	%r27, %r24, %r26;
	and.b32  	%r28, %r17, 1;
	or.b32  	%r29, %r28, %r27;
	shr.u32 	%r30, %r2, 6;
	shl.b32 	%r31, %r29, 2;
	and.b32  	%r32, %r17, 2;
	or.b32  	%r33, %r31, %r32;
	and.b32  	%r34, %r30, 1;
	or.b32  	%r35, %r34, %r33;
	shl.b32 	%r36, %r1, 11;
	mov.u32 	%r37, shmem;
	add.s32 	%r5, %r37, %r36;
	shl.b32 	%r38, %r35, 4;
	and.b32  	%r39, %r17, 8;
	or.b32  	%r40, %r38, %r39;
	add.s32 	%r41, %r5, %r40;
	mul.wide.u32 	%rd4, %r4, 8;
	add.s64 	%rd5, %rd3, %rd4;
	ld.global.v2.f32 	{%f1, %f2}, [%rd5];
	st.shared.v2.f32 	[%r41], {%f1, %f2};
	bar.sync 	0;
	and.b32  	%r42, %r2, 1;
	setp.eq.b32 	%p2, %r42, 1;
	shl.b32 	%r43, %r2, 3;
	add.s32 	%r6, %r5, %r43;
	@%p2 bra 	$L__BB0_3;
	ld.const.f32 	%f3, [cos_table_256];
	ld.const.f32 	%f4, [sin_table_256];
	ld.shared.v2.f32 	{%f5, %f6}, [%r6];
	ld.shared.v2.f32 	{%f7, %f8}, [%r6+8];
	mul.f32 	%f9, %f3, %f7;
	mul.f32 	%f10, %f4, %f8;
	sub.f32 	%f11, %f9, %f10;
	mul.f32 	%f12, %f3, %f8;
	fma.rn.f32 	%f13, %f4, %f7, %f12;
	add.f32 	%f14, %f5, %f11;
	add.f32 	%f15, %f6, %f13;
	st.shared.v2.f32 	[%r6], {%f14, %f15};
	sub.f32 	%f16, %f5, %f11;
	sub.f32 	%f17, %f6, %f13;
	st.shared.v2.f32 	[%r6+8], {%f16, %f17};
$L__BB0_3:
	bar.sync 	0;
	and.b32  	%r7, %r2, 3;
	setp.gt.u32 	%p3, %r7, 1;
	@%p3 bra 	$L__BB0_5;
	and.b32  	%r44, %r2, 1020;
	or.b32  	%r45, %r44, %r7;
	shl.b32 	%r46, %r7, 6;
	mul.wide.u32 	%rd6, %r46, 4;
	mov.u64 	%rd7, cos_table_256;
	add.s64 	%rd8, %rd7, %rd6;
	ld.const.f32 	%f18, [%rd8];
	mov.u64 	%rd9, sin_table_256;
	add.s64 	%rd10, %rd9, %rd6;
	ld.const.f32 	%f19, [%rd10];
	shl.b32 	%r47, %r45, 3;
	add.s32 	%r48, %r5, %r47;
	ld.shared.v2.f32 	{%f20, %f21}, [%r48];
	ld.shared.v2.f32 	{%f22, %f23}, [%r48+16];
	mul.f32 	%f24, %f18, %f22;
	mul.f32 	%f25, %f19, %f23;
	sub.f32 	%f26, %f24, %f25;
	mul.f32 	%f27, %f18, %f23;
	fma.rn.f32 	%f28, %f19, %f22, %f27;
	add.f32 	%f29, %f20, %f26;
	add.f32 	%f30, %f21, %f28;
	st.shared.v2.f32 	[%r48], {%f29, %f30};
	sub.f32 	%f31, %f20, %f26;
	sub.f32 	%f32, %f21, %f28;
	st.shared.v2.f32 	[%r48+16], {%f31, %f32};
$L__BB0_5:
	bar.sync 	0;
	and.b32  	%r8, %r2, 7;
	setp.gt.u32 	%p4, %r8, 3;
	@%p4 bra 	$L__BB0_7;
	and.b32  	%r49, %r2, 1016;
	or.b32  	%r50, %r49, %r8;
	shl.b32 	%r51, %r8, 5;
	mul.wide.u32 	%rd11, %r51, 4;
	mov.u64 	%rd12, cos_table_256;
	add.s64 	%rd13, %rd12, %rd11;
	ld.const.f32 	%f33, [%rd13];
	mov.u64 	%rd14, sin_table_256;
	add.s64 	%rd15, %rd14, %rd11;
	ld.const.f32 	%f34, [%rd15];
	shl.b32 	%r52, %r50, 3;
	add.s32 	%r53, %r5, %r52;
	ld.shared.v2.f32 	{%f35, %f36}, [%r53];
	ld.shared.v2.f32 	{%f37, %f38}, [%r53+32];
	mul.f32 	%f39, %f33, %f37;
	mul.f32 	%f40, %f34, %f38;
	sub.f32 	%f41, %f39, %f40;
	mul.f32 	%f42, %f33, %f38;
	fma.rn.f32 	%f43, %f34, %f37, %f42;
	add.f32 	%f44, %f35, %f41;
	add.f32 	%f45, %f36, %f43;
	st.shared.v2.f32 	[%r53], {%f44, %f45};
	sub.f32 	%f46, %f35, %f41;
	sub.f32 	%f47, %f36, %f43;
	st.shared.v2.f32 	[%r53+32], {%f46, %f47};
$L__BB0_7:
	bar.sync 	0;
	and.b32  	%r9, %r2, 15;
	setp.gt.u32 	%p5, %r9, 7;
	@%p5 bra 	$L__BB0_9;
	and.b32  	%r54, %r2, 1008;
	or.b32  	%r55, %r54, %r9;
	shl.b32 	%r56, %r9, 4;
	mul.wide.u32 	%rd16, %r56, 4;
	mov.u64 	%rd17, cos_table_256;
	add.s64 	%rd18, %rd17, %rd16;
	ld.const.f32 	%f48, [%rd18];
	mov.u64 	%rd19, sin_table_256;
	add.s64 	%rd20, %rd19, %rd16;
	ld.const.f32 	%f49, [%rd20];
	shl.b32 	%r57, %r55, 3;
	add.s32 	%r58, %r5, %r57;
	ld.shared.v2.f32 	{%f50, %f51}, [%r58];
	ld.shared.v2.f32 	{%f52, %f53}, [%r58+64];
	mul.f32 	%f54, %f48, %f52;
	mul.f32 	%f55, %f49, %f53;
	sub.f32 	%f56, %f54, %f55;
	mul.f32 	%f57, %f48, %f53;
	fma.rn.f32 	%f58, %f49, %f52, %f57;
	add.f32 	%f59, %f50, %f56;
	add.f32 	%f60, %f51, %f58;
	st.shared.v2.f32 	[%r58], {%f59, %f60};
	sub.f32 	%f61, %f50, %f56;
	sub.f32 	%f62, %f51, %f58;
	st.shared.v2.f32 	[%r58+64], {%f61, %f62};
$L__BB0_9:
	bar.sync 	0;
	and.b32  	%r10, %r2, 31;
	setp.gt.u32 	%p6, %r10, 15;
	@%p6 bra 	$L__BB0_11;
	and.b32  	%r59, %r2, 992;
	or.b32  	%r60, %r59, %r10;
	shl.b32 	%r61, %r10, 3;
	mul.wide.u32 	%rd21, %r61, 4;
	mov.u64 	%rd22, cos_table_256;
	add.s64 	%rd23, %rd22, %rd21;
	ld.const.f32 	%f63, [%rd23];
	mov.u64 	%rd24, sin_table_256;
	add.s64 	%rd25, %rd24, %rd21;
	ld.const.f32 	%f64, [%rd25];
	shl.b32 	%r62, %r60, 3;
	add.s32 	%r63, %r5, %r62;
	ld.shared.v2.f32 	{%f65, %f66}, [%r63];
	ld.shared.v2.f32 	{%f67, %f68}, [%r63+128];
	mul.f32 	%f69, %f63, %f67;
	mul.f32 	%f70, %f64, %f68;
	sub.f32 	%f71, %f69, %f70;
	mul.f32 	%f72, %f63, %f68;
	fma.rn.f32 	%f73, %f64, %f67, %f72;
	add.f32 	%f74, %f65, %f71;
	add.f32 	%f75, %f66, %f73;
	st.shared.v2.f32 	[%r63], {%f74, %f75};
	sub.f32 	%f76, %f65, %f71;
	sub.f32 	%f77, %f66, %f73;
	st.shared.v2.f32 	[%r63+128], {%f76, %f77};
$L__BB0_11:
	bar.sync 	0;
	and.b32  	%r11, %r2, 63;
	setp.gt.u32 	%p7, %r11, 31;
	@%p7 bra 	$L__BB0_13;
	and.b32  	%r64, %r2, 960;
	or.b32  	%r65, %r64, %r11;
	shl.b32 	%r66, %r11, 2;
	mul.wide.u32 	%rd26, %r66, 4;
	mov.u64 	%rd27, cos_table_256;
	add.s64 	%rd28, %rd27, %rd26;
	ld.const.f32 	%f78, [%rd28];
	mov.u64 	%rd29, sin_table_256;
	add.s64 	%rd30, %rd29, %rd26;
	ld.const.f32 	%f79, [%rd30];
	shl.b32 	%r67, %r65, 3;
	add.s32 	%r68, %r5, %r67;
	ld.shared.v2.f32 	{%f80, %f81}, [%r68];
	ld.shared.v2.f32 	{%f82, %f83}, [%r68+256];
	mul.f32 	%f84, %f78, %f82;
	mul.f32 	%f85, %f79, %f83;
	sub.f32 	%f86, %f84, %f85;
	mul.f32 	%f87, %f78, %f83;
	fma.rn.f32 	%f88, %f79, %f82, %f87;
	add.f32 	%f89, %f80, %f86;
	add.f32 	%f90, %f81, %f88;
	st.shared.v2.f32 	[%r68], {%f89, %f90};
	sub.f32 	%f91, %f80, %f86;
	sub.f32 	%f92, %f81, %f88;
	st.shared.v2.f32 	[%r68+256], {%f91, %f92};
$L__BB0_13:
	bar.sync 	0;
	and.b32  	%r12, %r2, 127;
	setp.gt.u32 	%p8, %r12, 63;
	@%p8 bra 	$L__BB0_15;
	and.b32  	%r69, %r2, 896;
	or.b32  	%r70, %r69, %r12;
	shl.b32 	%r71, %r12, 1;
	mul.wide.u32 	%rd31, %r71, 4;
	mov.u64 	%rd32, cos_table_256;
	add.s64 	%rd33, %rd32, %rd31;
	ld.const.f32 	%f93, [%rd33];
	mov.u64 	%rd34, sin_table_256;
	add.s64 	%rd35, %rd34, %rd31;
	ld.const.f32 	%f94, [%rd35];
	shl.b32 	%r72, %r70, 3;
	add.s32 	%r73, %r5, %r72;
	ld.shared.v2.f32 	{%f95, %f96}, [%r73];
	ld.shared.v2.f32 	{%f97, %f98}, [%r73+512];
	mul.f32 	%f99, %f93, %f97;
	mul.f32 	%f100, %f94, %f98;
	sub.f32 	%f101, %f99, %f100;
	mul.f32 	%f102, %f93, %f98;
	fma.rn.f32 	%f103, %f94, %f97, %f102;
	add.f32 	%f104, %f95, %f101;
	add.f32 	%f105, %f96, %f103;
	st.shared.v2.f32 	[%r73], {%f104, %f105};
	sub.f32 	%f106, %f95, %f101;
	sub.f32 	%f107, %f96, %f103;
	st.shared.v2.f32 	[%r73+512], {%f106, %f107};
$L__BB0_15:
	bar.sync 	0;
	setp.gt.u32 	%p9, %r2, 127;
	@%p9 bra 	$L__BB0_17;
	mul.wide.u32 	%rd36, %r2, 4;
	mov.u64 	%rd37, cos_table_256;
	add.s64 	%rd38, %rd37, %rd36;
	ld.const.f32 	%f108, [%rd38];
	mov.u64 	%rd39, sin_table_256;
	add.s64 	%rd40, %rd39, %rd36;
	ld.const.f32 	%f109, [%rd40];
	ld.shared.v2.f32 	{%f110, %f111}, [%r6];
	ld.shared.v2.f32 	{%f112, %f113}, [%r6+1024];
	mul.f32 	%f114, %f108, %f112;
	mul.f32 	%f115, %f109, %f113;
	sub.f32 	%f116, %f114, %f115;
	mul.f32 	%f117, %f108, %f113;
	fma.rn.f32 	%f118, %f109, %f112, %f117;
	add.f32 	%f119, %f110, %f116;
	add.f32 	%f120, %f111, %f118;
	st.shared.v2.f32 	[%r6], {%f119, %f120};
	sub.f32 	%f121, %f110, %f116;
	sub.f32 	%f122, %f111, %f118;
	st.shared.v2.f32 	[%r6+1024], {%f121, %f122};
$L__BB0_17:
	bar.sync 	0;
	cvta.to.global.u64 	%rd41, %rd2;
	add.s64 	%rd43, %rd41, %rd4;
	ld.shared.v2.f32 	{%f123, %f124}, [%r6];
	st.global.v2.f32 	[%rd43], {%f123, %f124};
$L__BB0_18:
	ret;

}


// ===== COMPILED SASS (sm_100) =====

	.target	sm_100

	.elftype	@"ET_EXEC"


//--------------------- .note.nv.tkinfo           --------------------------
	.section	.note.nv.tkinfo,"",@"SHT_NOTE"
	.sectionflags	@"SHF_NOTE_NV_TKINFO"
	.tkinfo
        /*0018*/ 	.word	0x00000002
        /*0030*/ 	.string	""
        /*0030*/ 	.string	"ptxas"
        /*0030*/ 	.string	"Cuda compilation tools, release 13.0, V13.0.88"
        /*0030*/ 	.string	"Build cuda_13.0.r13.0/compiler.36424714_0"
        /*0030*/ 	.string	"-arch sm_100 -m 64 "



//--------------------- .note.nv.cuinfo           --------------------------
	.section	.note.nv.cuinfo,"",@"SHT_NOTE"
	.sectionflags	@"SHF_NOTE_NV_CUINFO"
        /*0018*/ 	.short	0x0002
        /*001a*/ 	.short	0x0064
        /*001c*/ 	.short	0x0082
	.zero		2


//--------------------- .nv.info                  --------------------------
	.section	.nv.info,"",@"SHT_CUDA_INFO"
	.align	4


	//----- nvinfo : EIATTR_REGCOUNT
	.align		4
        /*0000*/ 	.byte	0x04, 0x2f
        /*0002*/ 	.short	(.L_3 - .L_2)
	.align		4
.L_2:
        /*0004*/ 	.word	index@(_Z20fft256_simple_kernelPK6float2PS_i)
        /*0008*/ 	.word	0x00000017


	//----- nvinfo : EIATTR_FRAME_SIZE
	.align		4
.L_3:
        /*000c*/ 	.byte	0x04, 0x11
        /*000e*/ 	.short	(.L_5 - .L_4)
	.align		4
.L_4:
        /*0010*/ 	.word	index@(_Z20fft256_simple_kernelPK6float2PS_i)
        /*0014*/ 	.word	0x00000000


	//----- nvinfo : EIATTR_MIN_STACK_SIZE
	.align		4
.L_5:
        /*0018*/ 	.byte	0x04, 0x12
        /*001a*/ 	.short	(.L_7 - .L_6)
	.align		4
.L_6:
        /*001c*/ 	.word	index@(_Z20fft256_simple_kernelPK6float2PS_i)
        /*0020*/ 	.word	0x00000000
.L_7:


//--------------------- .nv.compat                --------------------------
	.section	.nv.compat,"",@"SHT_CUDA_COMPAT_INFO"
	.align	4
        /*0000*/ 	.byte	0x02, 0x09, 0x00, 0x00, 0x02, 0x02, 0x01, 0x00, 0x02, 0x05, 0x05, 0x00, 0x03, 0x07, 0x01, 0x01
        /*0010*/ 	.byte	0x02, 0x03, 0x00, 0x00, 0x02, 0x06, 0x01, 0x00, 0x04, 0x0b, 0x08, 0x00, 0x09, 0x00, 0x00, 0x00
        /*0020*/ 	.byte	0x00, 0x00, 0x00, 0x00


//--------------------- .nv.info._Z20fft256_simple_kernelPK6float2PS_i --------------------------
	.section	.nv.info._Z20fft256_simple_kernelPK6float2PS_i,"",@"SHT_CUDA_INFO"
	.sectionflags	@""
	.align	4


	//----- nvinfo : EIATTR_CUDA_API_VERSION
	.align		4
        /*0000*/ 	.byte	0x04, 0x37
        /*0002*/ 	.short	(.L_9 - .L_8)
.L_8:
        /*0004*/ 	.word	0x00000082


	//----- nvinfo : EIATTR_KPARAM_INFO
	.align		4
.L_9:
        /*0008*/ 	.byte	0x04, 0x17
        /*000a*/ 	.short	(.L_11 - .L_10)
.L_10:
        /*000c*/ 	.word	0x00000000
        /*0010*/ 	.short	0x0002
        /*0012*/ 	.short	0x0010
        /*0014*/ 	.byte	0x00, 0xf0, 0x11, 0x00


	//----- nvinfo : EIATTR_KPARAM_INFO
	.align		4
.L_11:
        /*0018*/ 	.byte	0x04, 0x17
        /*001a*/ 	.short	(.L_13 - .L_12)
.L_12:
        /*001c*/ 	.word	0x00000000
        /*0020*/ 	.short	0x0001
        /*0022*/ 	.short	0x0008
        /*0024*/ 	.byte	0x00, 0xf5, 0x21, 0x00


	//----- nvinfo : EIATTR_KPARAM_INFO
	.align		4
.L_13:
        /*0028*/ 	.byte	0x04, 0x17
        /*002a*/ 	.short	(.L_15 - .L_14)
.L_14:
        /*002c*/ 	.word	0x00000000
        /*0030*/ 	.short	0x0000
        /*0032*/ 	.short	0x0000
        /*0034*/ 	.byte	0x00, 0xf5, 0x21, 0x00


	//----- nvinfo : EIATTR_SPARSE_MMA_MASK
	.align		4
.L_15:
        /*0038*/ 	.byte	0x03, 0x50
        /*003a*/ 	.short	0x0000


	//----- nvinfo : EIATTR_MAXREG_COUNT
	.align		4
        /*003c*/ 	.byte	0x03, 0x1b
        /*003e*/ 	.short	0x00ff


	//----- nvinfo : EIATTR_NUM_BARRIERS
	.align		4
        /*0040*/ 	.byte	0x02, 0x4c
        /*0042*/ 	.byte	0x01
	.zero		1


	//----- nvinfo : EIATTR_MERCURY_ISA_VERSION
	.align		4
        /*0044*/ 	.byte	0x03, 0x5f
        /*0046*/ 	.short	0x0101


	//----- nvinfo : EIATTR_VRC_CTA_INIT_COUNT
	.align		4
        /*0048*/ 	.byte	0x02, 0x4a
	.zero		1
	.zero		1


	//----- nvinfo : EIATTR_EXIT_INSTR_OFFSETS
	.align		4
        /*004c*/ 	.byte	0x04, 0x1c
        /*004e*/ 	.short	(.L_17 - .L_16)


	//   ....[0]....
.L_16:
        /*0050*/ 	.word	0x00000060


	//   ....[1]....
        /*0054*/ 	.word	0x00000e90


	//----- nvinfo : EIATTR_CRS_STACK_SIZE
	.align		4
.L_17:
        /*0058*/ 	.byte	0x04, 0x1e
        /*005a*/ 	.short	(.L_19 - .L_18)
.L_18:
        /*005c*/ 	.word	0x00000000


	//----- nvinfo : EIATTR_CBANK_PARAM_SIZE
	.align		4
.L_19:
        /*0060*/ 	.byte	0x03, 0x19
        /*0062*/ 	.short	0x0014


	//----- nvinfo : EIATTR_PARAM_CBANK
	.align		4
        /*0064*/ 	.byte	0x04, 0x0a
        /*0066*/ 	.short	(.L_21 - .L_20)
	.align		4
.L_20:
        /*0068*/ 	.word	index@(.nv.constant0._Z20fft256_simple_kernelPK6float2PS_i)
        /*006c*/ 	.short	0x0380
        /*006e*/ 	.short	0x0014


	//----- nvinfo : EIATTR_SW_WAR
	.align		4
.L_21:
        /*0070*/ 	.byte	0x04, 0x36
        /*0072*/ 	.short	(.L_23 - .L_22)
.L_22:
        /*0074*/ 	.word	0x00000008
.L_23:


//--------------------- .nv.callgraph             --------------------------
	.section	.nv.callgraph,"",@"SHT_CUDA_CALLGRAPH"
	.align	4
	.sectionentsize	8
	.align		4
        /*0000*/ 	.word	0x00000000
	.align		4
        /*0004*/ 	.word	0xffffffff
	.align		4
        /*0008*/ 	.word	0x00000000
	.align		4
        /*000c*/ 	.word	0xfffffffe
	.align		4
        /*0010*/ 	.word	0x00000000
	.align		4
        /*0014*/ 	.word	0xfffffffd
	.align		4
        /*0018*/ 	.word	0x00000000
	.align		4
        /*001c*/ 	.word	0xfffffffc


//--------------------- .nv.constant3             --------------------------
	.section	.nv.constant3,"a",@progbits
	.align	4
.nv.constant3:
	.type		cos_table_256,@object
	.size		cos_table_256,(sin_table_256 - cos_table_256)
cos_table_256:
	.zero		512
	.type		sin_table_256,@object
	.size		sin_table_256,(.L_1 - sin_table_256)
sin_table_256:
	.zero		512
.L_1:


//--------------------- .text._Z20fft256_simple_kernelPK6float2PS_i --------------------------
	.section	.text._Z20fft256_simple_kernelPK6float2PS_i,"ax",@progbits
	.align	128
        .global         _Z20fft256_simple_kernelPK6float2PS_i
        .type           _Z20fft256_simple_kernelPK6float2PS_i,@function
        .size           _Z20fft256_simple_kernelPK6float2PS_i,(.L_x_17 - _Z20fft256_simple_kernelPK6float2PS_i)
        .other          _Z20fft256_simple_kernelPK6float2PS_i,@"STO_CUDA_ENTRY STV_DEFAULT"
_Z20fft256_simple_kernelPK6float2PS_i:
.text._Z20fft256_simple_kernelPK6float2PS_i:
[----:B------:R-:W-:Y:S01]  /*0000*/  LDC R1, c[0x0][0x37c] ;  /* 0x0000df00ff017b82 */ /* 0x000fe20000000800 */
[----:B------:R-:W0:Y:S01]  /*0010*/  S2R R8, SR_TID.X ;  /* 0x0000000000087919 */ /* 0x000e220000002100 */
[----:B------:R-:W1:Y:S01]  /*0020*/  LDCU UR4, c[0x0][0x390] ;  /* 0x00007200ff0477ac */ /* 0x000e620008000800 */
[----:B------:R-:W0:Y:S02]  /*0030*/  S2R R3, SR_CTAID.X ;  /* 0x0000000000037919 */ /* 0x000e240000002500 */
[----:B0-----:R-:W-:-:S04]  /*0040*/  LEA R3, R3, R8, 0x2 ;  /* 0x0000000803037211 */ /* 0x001fc800078e10ff */
[----:B-1----:R-:W-:-:S13]  /*0050*/  ISETP.GE.AND P0, PT, R3, UR4, PT ;  /* 0x0000000403007c0c */ /* 0x002fda000bf06270 */
[----:B------:R-:W-:Y:S05]  /*0060*/  @P0 EXIT ;  /* 0x000000000000094d */ /* 0x000fea0003800000 */
[----:B------:R-:W0:Y:S01]  /*0070*/  S2R R0, SR_TID.Y ;  /* 0x0000000000007919 */ /* 0x000e220000002200 */
[----:B------:R-:W1:Y:S01]  /*0080*/  LDC.64 R6, c[0x0][0x380] ;  /* 0x0000e000ff067b82 */ /* 0x000e620000000a00 */
[----:B------:R-:W2:Y:S01]  /*0090*/  LDCU.64 UR6, c[0x0][0x358] ;  /* 0x00006b00ff0677ac */ /* 0x000ea20008000a00 */
[----:B0-----:R-:W-:-:S05]  /*00a0*/  LEA R2, R3, R0, 0x8 ;  /* 0x0000000003027211 */ /* 0x001fca00078e40ff */
[----:B-1----:R-:W-:-:S06]  /*00b0*/  IMAD.WIDE.U32 R6, R2, 0x8, R6 ;  /* 0x0000000802067825 */ /* 0x002fcc00078e0006 */
[----:B--2---:R-:W2:Y:S01]  /*00c0*/  LDG.E.64 R6, desc[UR6][R6.64] ;  /* 0x0000000606067981 */ /* 0x004ea2000c1e1b00 */
[C---:B------:R-:W-:Y:S01]  /*00d0*/  SHF.L.U32 R3, R0.reuse, 0x4, RZ ;  /* 0x0000000400037819 */ /* 0x040fe200000006ff */
[----:B------:R-:W0:Y:S01]  /*00e0*/  S2UR UR5, SR_CgaCtaId ;  /* 0x00000000000579c3 */ /* 0x000e220000008800 */
[C---:B------:R-:W-:Y:S01]  /*00f0*/  SHF.L.U32 R4, R0.reuse, 0x2, RZ ;  /* 0x0000000200047819 */ /* 0x040fe200000006ff */
[----:B------:R-:W-:Y:S01]  /*0100*/  UMOV UR4, 0x400 ;  /* 0x0000040000047882 */ /* 0x000fe20000000000 */
[----:B------:R-:W-:Y:S01]  /*0110*/  LOP3.LUT R3, R3, 0x10, RZ, 0xc0, !PT ;  /* 0x0000001003037812 */ /* 0x000fe200078ec0ff */
[----:B------:R-:W-:Y:S01]  /*0120*/  BSSY.RECONVERGENT B0, `(.L_x_0) ;  /* 0x0000033000007945 */ /* 0x000fe20003800200 */
[----:B------:R-:W-:Y:S02]  /*0130*/  SHF.R.U32.HI R5, RZ, 0x2, R0 ;  /* 0x00000002ff057819 */ /* 0x000fe40000011600 */
[----:B------:R-:W-:Y:S02]  /*0140*/  LOP3.LUT R3, R3, 0x8, R4, 0xf8, !PT ;  /* 0x0000000803037812 */ /* 0x000fe400078ef804 */
[----:B------:R-:W-:-:S02]  /*0150*/  ISETP.GT.U32.AND P0, PT, R0, 0x7f, PT ;  /* 0x0000007f0000780c */ /* 0x000fc40003f04070 */
[--C-:B------:R-:W-:Y:S02]  /*0160*/  LOP3.LUT R4, R3, 0x4, R0.reuse, 0xf8, !PT ;  /* 0x0000000403047812 */ /* 0x100fe400078ef800 */
[--C-:B------:R-:W-:Y:S02]  /*0170*/  SHF.R.U32.HI R3, RZ, 0x4, R0.reuse ;  /* 0x00000004ff037819 */ /* 0x100fe40000011600 */
[----:B------:R-:W-:Y:S02]  /*0180*/  LOP3.LUT R4, R4, 0x2, R5, 0xf8, !PT ;  /* 0x0000000204047812 */ /* 0x000fe400078ef805 */
[----:B------:R-:W-:Y:S02]  /*0190*/  LOP3.LUT R9, R3, 0x2, RZ, 0xc0, !PT ;  /* 0x0000000203097812 */ /* 0x000fe400078ec0ff */
[----:B------:R-:W-:Y:S02]  /*01a0*/  LOP3.LUT R4, R4, 0x1, R3, 0xf8, !PT ;  /* 0x0000000104047812 */ /* 0x000fe400078ef803 */
[----:B------:R-:W-:-:S02]  /*01b0*/  SHF.R.U32.HI R5, RZ, 0x6, R0 ;  /* 0x00000006ff057819 */ /* 0x000fc40000011600 */
[----:B------:R-:W-:Y:S01]  /*01c0*/  LEA R4, R4, R9, 0x2 ;  /* 0x0000000904047211 */ /* 0x000fe200078e10ff */
[----:B0-----:R-:W-:Y:S01]  /*01d0*/  ULEA UR4, UR5, UR4, 0x18 ;  /* 0x0000000405047291 */ /* 0x001fe2000f8ec0ff */
[----:B------:R-:W-:Y:S02]  /*01e0*/  LOP3.LUT R5, R5, 0x1, RZ, 0xc0, !PT ;  /* 0x0000000105057812 */ /* 0x000fe400078ec0ff */
[----:B------:R-:W-:Y:S02]  /*01f0*/  LOP3.LUT R15, R0, 0x3, RZ, 0xc0, !PT ;  /* 0x00000003000f7812 */ /* 0x000fe400078ec0ff */
[----:B------:R-:W-:Y:S02]  /*0200*/  IADD3 R4, PT, PT, R4, R5, RZ ;  /* 0x0000000504047210 */ /* 0x000fe40007ffe0ff */
[----:B------:R-:W-:Y:S02]  /*0210*/  LOP3.LUT R5, R3, 0x8, RZ, 0xc0, !PT ;  /* 0x0000000803057812 */ /* 0x000fe400078ec0ff */
[----:B------:R-:W-:-:S02]  /*0220*/  LEA R3, R8, UR4, 0xb ;  /* 0x0000000408037c11 */ /* 0x000fc4000f8e58ff */
[----:B------:R-:W-:Y:S02]  /*0230*/  LEA R4, R4, R5, 0x4 ;  /* 0x0000000504047211 */ /* 0x000fe400078e20ff */
[C---:B------:R-:W-:Y:S02]  /*0240*/  LOP3.LUT R5, R0.reuse, 0x1, RZ, 0xc0, !PT ;  /* 0x0000000100057812 */ /* 0x040fe400078ec0ff */
[----:B------:R-:W-:Y:S02]  /*0250*/  IADD3 R10, PT, PT, R3, R4, RZ ;  /* 0x00000004030a7210 */ /* 0x000fe40007ffe0ff */
[----:B------:R-:W-:Y:S02]  /*0260*/  ISETP.NE.U32.AND P6, PT, R5, 0x1, PT ;  /* 0x000000010500780c */ /* 0x000fe40003fc5070 */
[----:B------:R-:W-:Y:S02]  /*0270*/  P2R R4, PR, RZ, 0x1 ;  /* 0x00000001ff047803 */ /* 0x000fe40000000000 */
[----:B------:R-:W-:-:S02]  /*0280*/  LOP3.LUT R14, R0, 0x7, RZ, 0xc0, !PT ;  /* 0x00000007000e7812 */ /* 0x000fc400078ec0ff */
[C---:B------:R-:W-:Y:S02]  /*0290*/  LOP3.LUT R9, R0.reuse, 0xf, RZ, 0xc0, !PT ;  /* 0x0000000f00097812 */ /* 0x040fe400078ec0ff */
[C---:B------:R-:W-:Y:S02]  /*02a0*/  LOP3.LUT R8, R0.reuse, 0x1f, RZ, 0xc0, !PT ;  /* 0x0000001f00087812 */ /* 0x040fe400078ec0ff */
[C---:B------:R-:W-:Y:S02]  /*02b0*/  LOP3.LUT R4, R0.reuse, 0x3f, RZ, 0xc0, !PT ;  /* 0x0000003f00047812 */ /* 0x040fe400078ec0ff */
[----:B------:R-:W-:Y:S02]  /*02c0*/  LOP3.LUT R5, R0, 0x7f, RZ, 0xc0, !PT ;  /* 0x0000007f00057812 */ /* 0x000fe400078ec0ff */
[----:B------:R-:W-:Y:S02]  /*02d0*/  ISETP.GT.U32.AND P0, PT, R15, 0x1, PT ;  /* 0x000000010f00780c */ /* 0x000fe40003f04070 */
[----:B------:R-:W-:-:S02]  /*02e0*/  ISETP.GT.U32.AND P1, PT, R14, 0x3, PT ;  /* 0x000000030e00780c */ /* 0x000fc40003f24070 */
[----:B------:R-:W-:Y:S02]  /*02f0*/  ISETP.GT.U32.AND P2, PT, R9, 0x7, PT ;  /* 0x000000070900780c */ /* 0x000fe40003f44070 */
[----:B------:R-:W-:Y:S02]  /*0300*/  ISETP.GT.U32.AND P3, PT, R8, 0xf, PT ;  /* 0x0000000f0800780c */ /* 0x000fe40003f64070 */
[----:B------:R-:W-:Y:S02]  /*0310*/  ISETP.GT.U32.AND P4, PT, R4, 0x1f, PT ;  /* 0x0000001f0400780c */ /* 0x000fe40003f84070 */
[----:B------:R-:W-:Y:S01]  /*0320*/  ISETP.GT.U32.AND P5, PT, R5, 0x3f, PT ;  /* 0x0000003f0500780c */ /* 0x000fe20003fa4070 */
[----:B--2---:R0:W-:Y:S02]  /*0330*/  STS.64 [R10], R6 ;  /* 0x000000060a007388 */ /* 0x0041e40000000a00 */
[----:B0-----:R-:W-:Y:S01]  /*0340*/  LEA R6, R0, R3, 0x3 ;  /* 0x0000000300067211 */ /* 0x001fe200078e18ff */
[----:B------:R-:W-:Y:S06]  /*0350*/  BAR.SYNC.DEFER_BLOCKING 0x0 ;  /* 0x0000000000007b1d */ /* 0x000fec0000010000 */
[----:B------:R-:W-:Y:S05]  /*0360*/  @!P6 BRA `(.L_x_1) ;  /* 0x000000000038e947 */ /* 0x000fea0003800000 */
[----:B------:R-:W0:Y:S01]  /*0370*/  LDS.64 R12, [R6+0x8] ;  /* 0x00000800060c7984 */ /* 0x000e220000000a00 */
[----:B------:R-:W0:Y:S03]  /*0380*/  LDCU UR5, c[0x3][URZ] ;  /* 0x00c00000ff0577ac */ /* 0x000e260008000800 */
[----:B------:R-:W1:Y:S01]  /*0390*/  LDS.64 R10, [R6] ;  /* 0x00000000060a7984 */ /* 0x000e620000000a00 */
[----:B------:R-:W2:Y:S01]  /*03a0*/  LDCU UR4, c[0x3][0x200] ;  /* 0x00c04000ff0477ac */ /* 0x000ea20008000800 */
[C---:B0-----:R-:W-:Y:S01]  /*03b0*/  FMUL R7, R13.reuse, UR5 ;  /* 0x000000050d077c20 */ /* 0x041fe20008400000 */
[----:B--2---:R-:W-:-:S03]  /*03c0*/  FMUL R13, R13, UR4 ;  /* 0x000000040d0d7c20 */ /* 0x004fc60008400000 */
[C---:B------:R-:W-:Y:S01]  /*03d0*/  FFMA R16, R12.reuse, UR4, R7 ;  /* 0x000000040c107c23 */ /* 0x040fe20008000007 */
[----:B------:R-:W-:-:S03]  /*03e0*/  FFMA R7, R12, UR5, -R13 ;  /* 0x000000050c077c23 */ /* 0x000fc6000800080d */
[C-C-:B-1----:R-:W-:Y:S01]  /*03f0*/  FADD R13, R11.reuse, R16.reuse ;  /* 0x000000100b0d7221 */ /* 0x142fe20000000000 */
[C-C-:B------:R-:W-:Y:S01]  /*0400*/  FADD R12, R10.reuse, R7.reuse ;  /* 0x000000070a0c7221 */ /* 0x140fe20000000000 */
[----:B------:R-:W-:Y:S01]  /*0410*/  FADD R11, R11, -R16 ;  /* 0x800000100b0b7221 */ /* 0x000fe20000000000 */
[----:B------:R-:W-:-:S03]  /*0420*/  FADD R10, R10, -R7 ;  /* 0x800000070a0a7221 */ /* 0x000fc60000000000 */
[----:B------:R0:W-:Y:S04]  /*0430*/  STS.64 [R6], R12 ;  /* 0x0000000c06007388 */ /* 0x0001e80000000a00 */
[----:B------:R0:W-:Y:S02]  /*0440*/  STS.64 [R6+0x8], R10 ;  /* 0x0000080a06007388 */ /* 0x0001e40000000a00 */
.L_x_1:
[----:B------:R-:W-:Y:S05]  /*0450*/  BSYNC.RECONVERGENT B0 ;  /* 0x0000000000007941 */ /* 0x000fea0003800200 */
.L_x_0:
[----:B------:R-:W-:Y:S06]  /*0460*/  BAR.SYNC.DEFER_BLOCKING 0x0 ;  /* 0x0000000000007b1d */ /* 0x000fec0000010000 */
[----:B------:R-:W-:Y:S04]  /*0470*/  BSSY.RECONVERGENT B0, `(.L_x_2) ;  /* 0x0000015000007945 */ /* 0x000fe80003800200 */
[----:B------:R-:W-:Y:S05]  /*0480*/  @P0 BRA `(.L_x_3) ;  /* 0x00000000004c0947 */ /* 0x000fea0003800000 */
[----:B------:R-:W-:Y:S02]  /*0490*/  SHF.L.U32 R15, R15, 0x6, RZ ;  /* 0x000000060f0f7819 */ /* 0x000fe400000006ff */
[----:B------:R-:W-:Y:S02]  /*04a0*/  LOP3.LUT R7, R0, 0x3fc, RZ, 0xc0, !PT ;  /* 0x000003fc00077812 */ /* 0x000fe400078ec0ff */
[----:B------:R-:W-:Y:S02]  /*04b0*/  SHF.L.U32 R15, R15, 0x2, RZ ;  /* 0x000000020f0f7819 */ /* 0x000fe400000006ff */
[----:B0-----:R-:W-:Y:S02]  /*04c0*/  LOP3.LUT R10, R7, 0x3, R0, 0xf8, !PT ;  /* 0x00000003070a7812 */ /* 0x001fe400078ef800 */
[----:B------:R-:W0:Y:S02]  /*04d0*/  LDC R7, c[0x3][R15] ;  /* 0x00c000000f077b82 */ /* 0x000e240000000800 */
[----:B------:R-:W-:-:S05]  /*04e0*/  LEA R17, R10, R3, 0x3 ;  /* 0x000000030a117211 */ /* 0x000fca00078e18ff */
[----:B------:R-:W0:Y:S01]  /*04f0*/  LDS.64 R12, [R17+0x10] ;  /* 0x00001000110c7984 */ /* 0x000e220000000a00 */
[----:B------:R-:W1:Y:S03]  /*0500*/  LDC R16, c[0x3][R15+0x200] ;  /* 0x00c080000f107b82 */ /* 0x000e660000000800 */
[----:B------:R-:W2:Y:S01]  /*0510*/  LDS.64 R10, [R17] ;  /* 0x00000000110a7984 */ /* 0x000ea20000000a00 */
[-C--:B0-----:R-:W-:Y:S01]  /*0520*/  FMUL R19, R7, R13.reuse ;  /* 0x0000000d07137220 */ /* 0x081fe20000400000 */
[----:B-1----:R-:W-:-:S03]  /*0530*/  FMUL R18, R16, R13 ;  /* 0x0000000d10127220 */ /* 0x002fc60000400000 */
[-C--:B------:R-:W-:Y:S01]  /*0540*/  FFMA R16, R16, R12.reuse, R19 ;  /* 0x0000000c10107223 */ /* 0x080fe20000000013 */
[----:B------:R-:W-:-:S03]  /*0550*/  FFMA R7, R7, R12, -R18 ;  /* 0x0000000c07077223 */ /* 0x000fc60000000812 */
[C-C-:B--2---:R-:W-:Y:S01]  /*0560*/  FADD R13, R11.reuse, R16.reuse ;  /* 0x000000100b0d7221 */ /* 0x144fe20000000000 */
[----:B------:R-:W-:Y:S01]  /*0570*/  FADD R11, R11, -R16 ;  /* 0x800000100b0b7221 */ /* 0x000fe20000000000 */
[C-C-:B------:R-:W-:Y:S01]  /*0580*/  FADD R12, R10.reuse, R7.reuse ;  /* 0x000000070a0c7221 */ /* 0x140fe20000000000 */
[----:B------:R-:W-:-:S04]  /*0590*/  FADD R10, R10, -R7 ;  /* 0x800000070a0a7221 */ /* 0x000fc80000000000 */
[----:B------:R1:W-:Y:S04]  /*05a0*/  STS.64 [R17], R12 ;  /* 0x0000000c11007388 */ /* 0x0003e80000000a00 */
[----:B------:R1:W-:Y:S02]  /*05b0*/  STS.64 [R17+0x10], R10 ;  /* 0x0000100a11007388 */ /* 0x0003e40000000a00 */
.L_x_3:
[----:B------:R-:W-:Y:S05]  /*05c0*/  BSYNC.RECONVERGENT B0 ;  /* 0x0000000000007941 */ /* 0x000fea0003800200 */
.L_x_2:
[----:B------:R-:W-:Y:S06]  /*05d0*/  BAR.SYNC.DEFER_BLOCKING 0x0 ;  /* 0x0000000000007b1d */ /* 0x000fec0000010000 */
[----:B------:R-:W-:Y:S04]  /*05e0*/  BSSY.RECONVERGENT B0, `(.L_x_4) ;  /* 0x0000015000007945 */ /* 0x000fe80003800200 */
[----:B------:R-:W-:Y:S05]  /*05f0*/  @P1 BRA `(.L_x_5) ;  /* 0x00000000004c1947 */ /* 0x000fea0003800000 */
[----:B------:R-:W-:Y:S02]  /*0600*/  SHF.L.U32 R14, R14, 0x5, RZ ;  /* 0x000000050e0e7819 */ /* 0x000fe400000006ff */
[----:B------:R-:W-:-:S03]  /*0610*/  LOP3.LUT R7, R0, 0x3f8, RZ, 0xc0, !PT ;  /* 0x000003f800077812 */ /* 0x000fc600078ec0ff */
[----:B------:R-:W-:Y:S01]  /*0620*/  IMAD.SHL.U32 R14, R14, 0x4, RZ ;  /* 0x000000040e0e7824 */ /* 0x000fe200078e00ff */
[----:B01----:R-:W-:-:S03]  /*0630*/  LOP3.LUT R10, R7, 0x7, R0, 0xf8, !PT ;  /* 0x00000007070a7812 */ /* 0x003fc600078ef800 */
[----:B------:R-:W0:Y:S01]  /*0640*/  LDC R7, c[0x3][R14] ;  /* 0x00c000000e077b82 */ /* 0x000e220000000800 */
[----:B------:R-:W-:-:S05]  /*0650*/  LEA R16, R10, R3, 0x3 ;  /* 0x000000030a107211 */ /* 0x000fca00078e18ff */
[----:B------:R-:W0:Y:S02]  /*0660*/  LDS.64 R12, [R16+0x20] ;  /* 0x00002000100c7984 */ /* 0x000e240000000a00 */
[----:B------:R-:W1:Y:S02]  /*0670*/  LDC R15, c[0x3][R14+0x200] ;  /* 0x00c080000e0f7b82 */ /* 0x000e640000000800 */
        /* <DEDUP_REMOVED lines=11> */
.L_x_5:
[----:B------:R-:W-:Y:S05]  /*0730*/  BSYNC.RECONVERGENT B0 ;  /* 0x0000000000007941 */ /* 0x000fea0003800200 */
.L_x_4:
[----:B------:R-:W-:Y:S06]  /*0740*/  BAR.SYNC.DEFER_BLOCKING 0x0 ;  /* 0x0000000000007b1d */ /* 0x000fec0000010000 */
[----:B------:R-:W-:Y:S04]  /*0750*/  BSSY.RECONVERGENT B0, `(.L_x_6) ;  /* 0x0000015000007945 */ /* 0x000fe80003800200 */
[----:B------:R-:W-:Y:S05]  /*0760*/  @P2 BRA `(.L_x_7) ;  /* 0x00000000004c2947 */ /* 0x000fea0003800000 */
[----:B------:R-:W-:Y:S02]  /*0770*/  SHF.L.U32 R9, R9, 0x4, RZ ;  /* 0x0000000409097819 */ /* 0x000fe400000006ff */
[----:B------:R-:W-:Y:S02]  /*0780*/  LOP3.LUT R7, R0, 0x3f0, RZ, 0xc0, !PT ;  /* 0x000003f000077812 */ /* 0x000fe400078ec0ff */
[----:B------:R-:W-:Y:S02]  /*0790*/  SHF.L.U32 R9, R9, 0x2, RZ ;  /* 0x0000000209097819 */ /* 0x000fe400000006ff */
[----:B012---:R-:W-:Y:S02]  /*07a0*/  LOP3.LUT R10, R7, 0xf, R0, 0xf8, !PT ;  /* 0x0000000f070a7812 */ /* 0x007fe400078ef800 */
        /* <DEDUP_REMOVED lines=15> */
.L_x_7:
[----:B------:R-:W-:Y:S05]  /*08a0*/  BSYNC.RECONVERGENT B0 ;  /* 0x0000000000007941 */ /* 0x000fea0003800200 */
.L_x_6:
[----:B------:R-:W-:Y:S06]  /*08b0*/  BAR.SYNC.DEFER_BLOCKING 0x0 ;  /* 0x0000000000007b1d */ /* 0x000fec0000010000 */
[----:B------:R-:W-:Y:S04]  /*08c0*/  BSSY.RECONVERGENT B0, `(.L_x_8) ;  /* 0x0000015000007945 */ /* 0x000fe80003800200 */
[----:B------:R-:W-:Y:S05]  /*08d0*/  @P3 BRA `(.L_x_9) ;  /* 0x00000000004c3947 */ /* 0x000fea0003800000 */
[----:B------:R-:W-:Y:S02]  /*08e0*/  SHF.L.U32 R8, R8, 0x3, RZ ;  /* 0x0000000308087819 */ /* 0x000fe400000006ff */
[----:B------:R-:W-:Y:S02]  /*08f0*/  LOP3.LUT R7, R0, 0x3e0, RZ, 0xc0, !PT ;  /* 0x000003e000077812 */ /* 0x000fe400078ec0ff */
[----:B0123--:R-:W-:Y:S02]  /*0900*/  SHF.L.U32 R10, R8, 0x2, RZ ;  /* 0x00000002080a7819 */ /* 0x00ffe400000006ff */
[----:B------:R-:W-:Y:S02]  /*0910*/  LOP3.LUT R8, R7, 0x1f, R0, 0xf8, !PT ;  /* 0x0000001f07087812 */ /* 0x000fe400078ef800 */
[----:B------:R-:W0:Y:S03]  /*0920*/  LDC R7, c[0x3][R10] ;  /* 0x00c000000a077b82 */ /* 0x000e260000000800 */
[----:B------:R-:W-:-:S05]  /*0930*/  IMAD R12, R8, 0x8, R3 ;  /* 0x00000008080c7824 */ /* 0x000fca00078e0203 */
[----:B------:R-:W1:Y:S01]  /*0940*/  LDC R11, c[0x3][R10+0x200] ;  /* 0x00c080000a0b7b82 */ /* 0x000e620000000800 */
[----:B------:R-:W0:Y:S04]  /*0950*/  LDS.64 R14, [R12+0x80] ;  /* 0x000080000c0e7984 */ /* 0x000e280000000a00 */
        /* <DEDUP_REMOVED lines=11> */
.L_x_9:
[----:B------:R-:W-:Y:S05]  /*0a10*/  BSYNC.RECONVERGENT B0 ;  /* 0x0000000000007941 */ /* 0x000fea0003800200 */
.L_x_8:
[----:B------:R-:W-:Y:S06]  /*0a20*/  BAR.SYNC.DEFER_BLOCKING 0x0 ;  /* 0x0000000000007b1d */ /* 0x000fec0000010000 */
[----:B------:R-:W-:Y:S04]  /*0a30*/  BSSY.RECONVERGENT B0, `(.L_x_10) ;  /* 0x0000015000007945 */ /* 0x000fe80003800200 */
[----:B------:R-:W-:Y:S05]  /*0a40*/  @P4 BRA `(.L_x_11) ;  /* 0x00000000004c4947 */ /* 0x000fea0003800000 */
[----:B------:R-:W-:Y:S02]  /*0a50*/  SHF.L.U32 R4, R4, 0x2, RZ ;  /* 0x0000000204047819 */ /* 0x000fe400000006ff */
[----:B------:R-:W-:Y:S02]  /*0a60*/  LOP3.LUT R7, R0, 0x3c0, RZ, 0xc0, !PT ;  /* 0x000003c000077812 */ /* 0x000fe400078ec0ff */
[----:B0123--:R-:W-:Y:S02]  /*0a70*/  SHF.L.U32 R10, R4, 0x2, RZ ;  /* 0x00000002040a7819 */ /* 0x00ffe400000006ff */
[----:B------:R-:W-:Y:S02]  /*0a80*/  LOP3.LUT R4, R7, 0x3f, R0, 0xf8, !PT ;  /* 0x0000003f07047812 */ /* 0x000fe400078ef800 */
[----:B------:R-:W0:Y:S02]  /*0a90*/  LDC R7, c[0x3][R10] ;  /* 0x00c000000a077b82 */ /* 0x000e240000000800 */
[----:B------:R-:W-:-:S05]  /*0aa0*/  LEA R4, R4, R3, 0x3 ;  /* 0x0000000304047211 */ /* 0x000fca00078e18ff */
[----:B----4-:R-:W0:Y:S01]  /*0ab0*/  LDS.64 R12, [R4+0x100] ;  /* 0x00010000040c7984 */ /* 0x010e220000000a00 */
        /* <DEDUP_REMOVED lines=12> */
.L_x_11:
[----:B------:R-:W-:Y:S05]  /*0b80*/  BSYNC.RECONVERGENT B0 ;  /* 0x0000000000007941 */ /* 0x000fea0003800200 */
.L_x_10:
[----:B------:R-:W-:Y:S06]  /*0b90*/  BAR.SYNC.DEFER_BLOCKING 0x0 ;  /* 0x0000000000007b1d */ /* 0x000fec0000010000 */
[----:B------:R-:W-:Y:S04]  /*0ba0*/  BSSY.RECONVERGENT B0, `(.L_x_12) ;  /* 0x0000015000007945 */ /* 0x000fe80003800200 */
[----:B------:R-:W-:Y:S05]  /*0bb0*/  @P5 BRA `(.L_x_13) ;  /* 0x00000000004c5947 */ /* 0x000fea0003800000 */
[----:B0-----:R-:W-:Y:S02]  /*0bc0*/  SHF.L.U32 R4, R5, 0x1, RZ ;  /* 0x0000000105047819 */ /* 0x001fe400000006ff */
[----:B------:R-:W-:Y:S02]  /*0bd0*/  LOP3.LUT R5, R0, 0x380, RZ, 0xc0, !PT ;  /* 0x0000038000057812 */ /* 0x000fe400078ec0ff */
[----:B------:R-:W-:Y:S02]  /*0be0*/  SHF.L.U32 R7, R4, 0x2, RZ ;  /* 0x0000000204077819 */ /* 0x000fe400000006ff */
[----:B------:R-:W-:Y:S02]  /*0bf0*/  LOP3.LUT R4, R5, 0x7f, R0, 0xf8, !PT ;  /* 0x0000007f05047812 */ /* 0x000fe400078ef800 */
[----:B------:R-:W0:Y:S02]  /*0c00*/  LDC R5, c[0x3][R7] ;  /* 0x00c0000007057b82 */ /* 0x000e240000000800 */
[----:B------:R-:W-:-:S05]  /*0c10*/  LEA R4, R4, R3, 0x3 ;  /* 0x0000000304047211 */ /* 0x000fca00078e18ff */
[----:B-1234-:R-:W0:Y:S01]  /*0c20*/  LDS.64 R12, [R4+0x200] ;  /* 0x00020000040c7984 */ /* 0x01ee220000000a00 */
        /* <DEDUP_REMOVED lines=12> */
.L_x_13:
[----:B------:R-:W-:Y:S05]  /*0cf0*/  BSYNC.RECONVERGENT B0 ;  /* 0x0000000000007941 */ /* 0x000fea0003800200 */
.L_x_12:
[----:B------:R-:W-:Y:S01]  /*0d00*/  BAR.SYNC.DEFER_BLOCKING 0x0 ;  /* 0x0000000000007b1d */ /* 0x000fe20000010000 */
[----:B------:R-:W-:-:S05]  /*0d10*/  ISETP.GT.U32.AND P0, PT, R0, 0x7f, PT ;  /* 0x0000007f0000780c */ /* 0x000fca0003f04070 */
[----:B------:R-:W-:Y:S08]  /*0d20*/  BSSY.RECONVERGENT B0, `(.L_x_14) ;  /* 0x0000011000007945 */ /* 0x000ff00003800200 */
[----:B------:R-:W-:Y:S05]  /*0d30*/  @P0 BRA `(.L_x_15) ;  /* 0x00000000003c0947 */ /* 0x000fea0003800000 */
[----:B------:R-:W-:Y:S01]  /*0d40*/  SHF.L.U32 R0, R0, 0x2, RZ ;  /* 0x0000000200007819 */ /* 0x000fe200000006ff */
[----:B0123--:R-:W0:Y:S03]  /*0d50*/  LDS.64 R10, [R6+0x400] ;  /* 0x00040000060a7984 */ /* 0x00fe260000000a00 */
[----:B------:R-:W0:Y:S01]  /*0d60*/  LDC R3, c[0x3][R0] ;  /* 0x00c0000000037b82 */ /* 0x000e220000000800 */
[----:B----4-:R-:W1:Y:S07]  /*0d70*/  LDS.64 R8, [R6] ;  /* 0x0000000006087984 */ /* 0x010e6e0000000a00 */
[----:B------:R-:W2:Y:S01]  /*0d80*/  LDC R4, c[0x3][R0+0x200] ;  /* 0x00c0800000047b82 */ /* 0x000ea20000000800 */
[-C--:B0-----:R-:W-:Y:S01]  /*0d90*/  FMUL R5, R3, R11.reuse ;  /* 0x0000000b03057220 */ /* 0x081fe20000400000 */
[----:B--2---:R-:W-:-:S03]  /*0da0*/  FMUL R12, R4, R11 ;  /* 0x0000000b040c7220 */ /* 0x004fc60000400000 */
[-C--:B------:R-:W-:Y:S01]  /*0db0*/  FFMA R4, R4, R10.reuse, R5 ;  /* 0x0000000a04047223 */ /* 0x080fe20000000005 */
[----:B------:R-:W-:-:S03]  /*0dc0*/  FFMA R3, R3, R10, -R12 ;  /* 0x0000000a03037223 */ /* 0x000fc6000000080c */
[C-C-:B-1----:R-:W-:Y:S01]  /*0dd0*/  FADD R5, R9.reuse, R4.reuse ;  /* 0x0000000409057221 */ /* 0x142fe20000000000 */
[----:B------:R-:W-:Y:S01]  /*0de0*/  FADD R9, R9, -R4 ;  /* 0x8000000409097221 */ /* 0x000fe20000000000 */
[C-C-:B------:R-:W-:Y:S01]  /*0df0*/  FADD R4, R8.reuse, R3.reuse ;  /* 0x0000000308047221 */ /* 0x140fe20000000000 */
[----:B------:R-:W-:-:S04]  /*0e00*/  FADD R8, R8, -R3 ;  /* 0x8000000308087221 */ /* 0x000fc80000000000 */
[----:B------:R0:W-:Y:S04]  /*0e10*/  STS.64 [R6], R4 ;  /* 0x0000000406007388 */ /* 0x0001e80000000a00 */
[----:B------:R0:W-:Y:S02]  /*0e20*/  STS.64 [R6+0x400], R8 ;  /* 0x0004000806007388 */ /* 0x0001e40000000a00 */
.L_x_15:
[----:B------:R-:W-:Y:S05]  /*0e30*/  BSYNC.RECONVERGENT B0 ;  /* 0x0000000000007941 */ /* 0x000fea0003800200 */
.L_x_14:
[----:B------:R-:W-:Y:S08]  /*0e40*/  BAR.SYNC.DEFER_BLOCKING 0x0 ;  /* 0x0000000000007b1d */ /* 0x000ff00000010000 */
[----:B0-----:R-:W0:Y:S01]  /*0e50*/  LDC.64 R4, c[0x0][0x388] ;  /* 0x0000e200ff047b82 */ /* 0x001e220000000a00 */
[----:B------:R-:W5:Y:S01]  /*0e60*/  LDS.64 R6, [R6] ;  /* 0x0000000006067984 */ /* 0x000f620000000a00 */
[----:B0-----:R-:W-:-:S05]  /*0e70*/  IMAD.WIDE.U32 R2, R2, 0x8, R4 ;  /* 0x0000000802027825 */ /* 0x001fca00078e0004 */
[----:B-----5:R-:W-:Y:S01]  /*0e80*/  STG.E.64 desc[UR6][R2.64], R6 ;  /* 0x0000000602007986 */ /* 0x020fe2000c101b06 */
[----:B------:R-:W-:Y:S05]  /*0e90*/  EXIT ;  /* 0x000000000000794d */ /* 0x000fea0003800000 */
.L_x_16:
[----:B------:R-:W-:-:S00]  /*0ea0*/  BRA `(.L_x_16) ;  /* 0xfffffffc00fc7947 */ /* 0x000fc0000383ffff */
[----:B------:R-:W-:-:S00]  /*0eb0*/  NOP ;  /* 0x0000000000007918 */ /* 0x000fc00000000000 */
        /* <DEDUP_REMOVED lines=12> */
.L_x_17:


//--------------------- .nv.shared._Z20fft256_simple_kernelPK6float2PS_i --------------------------
	.section	.nv.shared._Z20fft256_simple_kernelPK6float2PS_i,"aw",@nobits
	.sectionflags	@""
	.align	16
	.zero		1024


//--------------------- .nv.shared.reserved.0     --------------------------
	.section	.nv.shared.reserved.0,"aw",@nobits
	.weak		__nv_reservedSMEM_offset_0_alias
	.size		__nv_reservedSMEM_offset_0_alias, 0, 64
	.other		__nv_reservedSMEM_offset_0_alias,@"STO_CUDA_RESERVED_SHARED STV_DEFAULT"
__nv_reservedSMEM_offset_0_alias:
	.zero		0
	.zero		64


//--------------------- .nv.constant0._Z20fft256_simple_kernelPK6float2PS_i --------------------------
	.section	.nv.constant0._Z20fft256_simple_kernelPK6float2PS_i,"a",@progbits
	.sectionflags	@""
	.align	4
.nv.constant0._Z20fft256_simple_kernelPK6float2PS_i:
	.zero		916


//--------------------- SYMBOLS --------------------------

	.type		.nv.reservedSmem.offset0,@object
	.size		.nv.reservedSmem.offset0,0x4
	.type		.nv.reservedSmem.cap,@object
	.size		.nv.reservedSmem.cap,0x4
